//
// Generated by NVIDIA NVVM Compiler
//
// Compiler Build ID: CL-36424714
// Cuda compilation tools, release 13.0, V13.0.88
// Based on NVVM 20.0.0
//

.version 9.0
.target sm_100
.address_size 64

	// .globl	_Z19calculateDifferencePiS_S_i
// _ZZ19calculateDifferencePiS_S_iE12s_diffSquare has been demoted

.visible .entry _Z19calculateDifferencePiS_S_i(
	.param .u64 .ptr .align 1 _Z19calculateDifferencePiS_S_i_param_0,
	.param .u64 .ptr .align 1 _Z19calculateDifferencePiS_S_i_param_1,
	.param .u64 .ptr .align 1 _Z19calculateDifferencePiS_S_i_param_2,
	.param .u32 _Z19calculateDifferencePiS_S_i_param_3
)
{
	.reg .pred 	%p<2>;
	.reg .b32 	%r<16>;
	.reg .b64 	%rd<13>;
	// demoted variable
	.shared .align 4 .u32 _ZZ19calculateDifferencePiS_S_iE12s_diffSquare;
	ld.param.u64 	%rd2, [_Z19calculateDifferencePiS_S_i_param_0];
	ld.param.u64 	%rd1, [_Z19calculateDifferencePiS_S_i_param_1];
	ld.param.u64 	%rd3, [_Z19calculateDifferencePiS_S_i_param_2];
	ld.param.u32 	%r2, [_Z19calculateDifferencePiS_S_i_param_3];
	cvta.to.global.u64 	%rd4, %rd2;
	cvta.to.global.u64 	%rd5, %rd3;
	mov.b32 	%r3, 0;
	st.shared.u32 	[_ZZ19calculateDifferencePiS_S_iE12s_diffSquare], %r3;
	bar.sync 	0;
	shl.b32 	%r4, %r2, 4;
	mov.u32 	%r5, %tid.x;
	add.s32 	%r6, %r4, %r5;
	mul.wide.u32 	%rd6, %r6, 4;
	add.s64 	%rd7, %rd5, %rd6;
	ld.global.u32 	%r7, [%rd7];
	mov.u32 	%r1, %ctaid.x;
	shl.b32 	%r8, %r1, 4;
	add.s32 	%r9, %r8, %r5;
	mul.wide.u32 	%rd8, %r9, 4;
	add.s64 	%rd9, %rd4, %rd8;
	ld.global.u32 	%r10, [%rd9];
	sub.s32 	%r11, %r7, %r10;
	mul.lo.s32 	%r12, %r11, %r11;
	atom.shared.add.u32 	%r13, [_ZZ19calculateDifferencePiS_S_iE12s_diffSquare], %r12;
	bar.sync 	0;
	and.b32  	%r14, %r5, 15;
	setp.ne.s32 	%p1, %r14, 0;
	@%p1 bra 	$L__BB0_2;
	cvta.to.global.u64 	%rd10, %rd1;
	ld.shared.u32 	%r15, [_ZZ19calculateDifferencePiS_S_iE12s_diffSquare];
	mul.wide.u32 	%rd11, %r1, 4;
	add.s64 	%rd12, %rd10, %rd11;
	st.global.u32 	[%rd12], %r15;
$L__BB0_2:
	ret;

}


// ===== COMPILED SASS (sm_100) =====

	.target	sm_100

	.elftype	@"ET_EXEC"


//--------------------- .note.nv.tkinfo           --------------------------
	.section	.note.nv.tkinfo,"",@"SHT_NOTE"
	.sectionflags	@"SHF_NOTE_NV_TKINFO"
	.tkinfo
        /*0018*/ 	.word	0x00000002
        /*0030*/ 	.string	""
        /*0030*/ 	.string	"ptxas"
        /*0030*/ 	.string	"Cuda compilation tools, release 13.0, V13.0.88"
        /*0030*/ 	.string	"Build cuda_13.0.r13.0/compiler.36424714_0"
        /*0030*/ 	.string	"-arch sm_100 -m 64 "



//--------------------- .note.nv.cuinfo           --------------------------
	.section	.note.nv.cuinfo,"",@"SHT_NOTE"
	.sectionflags	@"SHF_NOTE_NV_CUINFO"
        /*0018*/ 	.short	0x0002
        /*001a*/ 	.short	0x0064
        /*001c*/ 	.short	0x0082
	.zero		2


//--------------------- .nv.info                  --------------------------
	.section	.nv.info,"",@"SHT_CUDA_INFO"
	.align	4


	//----- nvinfo : EIATTR_REGCOUNT
	.align		4
        /*0000*/ 	.byte	0x04, 0x2f
        /*0002*/ 	.short	(.L_1 - .L_0)
	.align		4
.L_0:
        /*0004*/ 	.word	index@(_Z19calculateDifferencePiS_S_i)
        /*0008*/ 	.word	0x0000000e


	//----- nvinfo : EIATTR_FRAME_SIZE
	.align		4
.L_1:
        /*000c*/ 	.byte	0x04, 0x11
        /*000e*/ 	.short	(.L_3 - .L_2)
	.align		4
.L_2:
        /*0010*/ 	.word	index@(_Z19calculateDifferencePiS_S_i)
        /*0014*/ 	.word	0x00000000


	//----- nvinfo : EIATTR_MIN_STACK_SIZE
	.align		4
.L_3:
        /*0018*/ 	.byte	0x04, 0x12
        /*001a*/ 	.short	(.L_5 - .L_4)
	.align		4
.L_4:
        /*001c*/ 	.word	index@(_Z19calculateDifferencePiS_S_i)
        /*0020*/ 	.word	0x00000000
.L_5:


//--------------------- .nv.compat                --------------------------
	.section	.nv.compat,"",@"SHT_CUDA_COMPAT_INFO"
	.align	4
        /*0000*/ 	.byte	0x02, 0x09, 0x00, 0x00, 0x02, 0x02, 0x01, 0x00, 0x02, 0x05, 0x05, 0x00, 0x03, 0x07, 0x01, 0x01
        /*0010*/ 	.byte	0x02, 0x03, 0x00, 0x00, 0x02, 0x06, 0x01, 0x00, 0x04, 0x0b, 0x08, 0x00, 0x09, 0x00, 0x00, 0x00
        /*0020*/ 	.byte	0x00, 0x00, 0x00, 0x00


//--------------------- .nv.info._Z19calculateDifferencePiS_S_i --------------------------
	.section	.nv.info._Z19calculateDifferencePiS_S_i,"",@"SHT_CUDA_INFO"
	.sectionflags	@""
	.align	4


	//----- nvinfo : EIATTR_CUDA_API_VERSION
	.align		4
        /*0000*/ 	.byte	0x04, 0x37
        /*0002*/ 	.short	(.L_7 - .L_6)
.L_6:
        /*0004*/ 	.word	0x00000082


	//----- nvinfo : EIATTR_KPARAM_INFO
	.align		4
.L_7:
        /*0008*/ 	.byte	0x04, 0x17
        /*000a*/ 	.short	(.L_9 - .L_8)
.L_8:
        /*000c*/ 	.word	0x00000000
        /*0010*/ 	.short	0x0003
        /*0012*/ 	.short	0x0018
        /*0014*/ 	.byte	0x00, 0xf0, 0x11, 0x00


	//----- nvinfo : EIATTR_KPARAM_INFO
	.align		4
.L_9:
        /*0018*/ 	.byte	0x04, 0x17
        /*001a*/ 	.short	(.L_11 - .L_10)
.L_10:
        /*001c*/ 	.word	0x00000000
        /*0020*/ 	.short	0x0002
        /*0022*/ 	.short	0x0010
        /*0024*/ 	.byte	0x00, 0xf5, 0x21, 0x00


	//----- nvinfo : EIATTR_KPARAM_INFO
	.align		4
.L_11:
        /*0028*/ 	.byte	0x04, 0x17
        /*002a*/ 	.short	(.L_13 - .L_12)
.L_12:
        /*002c*/ 	.word	0x00000000
        /*0030*/ 	.short	0x0001
        /*0032*/ 	.short	0x0008
        /*0034*/ 	.byte	0x00, 0xf5, 0x21, 0x00


	//----- nvinfo : EIATTR_KPARAM_INFO
	.align		4
.L_13:
        /*0038*/ 	.byte	0x04, 0x17
        /*003a*/ 	.short	(.L_15 - .L_14)
.L_14:
        /*003c*/ 	.word	0x00000000
        /*0040*/ 	.short	0x0000
        /*0042*/ 	.short	0x0000
        /*0044*/ 	.byte	0x00, 0xf5, 0x21, 0x00


	//----- nvinfo : EIATTR_SPARSE_MMA_MASK
	.align		4
.L_15:
        /*0048*/ 	.byte	0x03, 0x50
        /*004a*/ 	.short	0x0000


	//----- nvinfo : EIATTR_MAXREG_COUNT
	.align		4
        /*004c*/ 	.byte	0x03, 0x1b
        /*004e*/ 	.short	0x00ff


	//----- nvinfo : EIATTR_NUM_BARRIERS
	.align		4
        /*0050*/ 	.byte	0x02, 0x4c
        /*0052*/ 	.byte	0x01
	.zero		1


	//----- nvinfo : EIATTR_MERCURY_ISA_VERSION
	.align		4
        /*0054*/ 	.byte	0x03, 0x5f
        /*0056*/ 	.short	0x0101


	//----- nvinfo : EIATTR_INT_WARP_WIDE_INSTR_OFFSETS
	.align		4
        /*0058*/ 	.byte	0x04, 0x31
        /*005a*/ 	.short	(.L_17 - .L_16)


	//   ....[0]....
.L_16:
        /*005c*/ 	.word	0x00000120


	//   ....[1]....
        /*0060*/ 	.word	0x00000190


	//----- nvinfo : EIATTR_VRC_CTA_INIT_COUNT
	.align		4
.L_17:
        /*0064*/ 	.byte	0x02, 0x4a
	.zero		1
	.zero		1


	//----- nvinfo : EIATTR_EXIT_INSTR_OFFSETS
	.align		4
        /*0068*/ 	.byte	0x04, 0x1c
        /*006a*/ 	.short	(.L_19 - .L_18)


	//   ....[0]....
.L_18:
        /*006c*/ 	.word	0x000001d0


	//   ....[1]....
        /*0070*/ 	.word	0x00000220


	//----- nvinfo : EIATTR_CBANK_PARAM_SIZE
	.align		4
.L_19:
        /*0074*/ 	.byte	0x03, 0x19
        /*0076*/ 	.short	0x001c


	//----- nvinfo : EIATTR_PARAM_CBANK
	.align		4
        /*0078*/ 	.byte	0x04, 0x0a
        /*007a*/ 	.short	(.L_21 - .L_20)
	.align		4
.L_20:
        /*007c*/ 	.word	index@(.nv.constant0._Z19calculateDifferencePiS_S_i)
        /*0080*/ 	.short	0x0380
        /*0082*/ 	.short	0x001c


	//----- nvinfo : EIATTR_SW_WAR
	.align		4
.L_21:
        /*0084*/ 	.byte	0x04, 0x36
        /*0086*/ 	.short	(.L_23 - .L_22)
.L_22:
        /*0088*/ 	.word	0x00000008
.L_23:


//--------------------- .nv.callgraph             --------------------------
	.section	.nv.callgraph,"",@"SHT_CUDA_CALLGRAPH"
	.align	4
	.sectionentsize	8
	.align		4
        /*0000*/ 	.word	0x00000000
	.align		4
        /*0004*/ 	.word	0xffffffff
	.align		4
        /*0008*/ 	.word	0x00000000
	.align		4
        /*000c*/ 	.word	0xfffffffe
	.align		4
        /*0010*/ 	.word	0x00000000
	.align		4
        /*0014*/ 	.word	0xfffffffd
	.align		4
        /*0018*/ 	.word	0x00000000
	.align		4
        /*001c*/ 	.word	0xfffffffc


//--------------------- .text._Z19calculateDifferencePiS_S_i --------------------------
	.section	.text._Z19calculateDifferencePiS_S_i,"ax",@progbits
	.align	128
        .global         _Z19calculateDifferencePiS_S_i
        .type           _Z19calculateDifferencePiS_S_i,@function
        .size           _Z19calculateDifferencePiS_S_i,(.L_x_1 - _Z19calculateDifferencePiS_S_i)
        .other          _Z19calculateDifferencePiS_S_i,@"STO_CUDA_ENTRY STV_DEFAULT"
_Z19calculateDifferencePiS_S_i:
.text._Z19calculateDifferencePiS_S_i:
[----:B------:R-:W-:Y:S08]  /*0000*/  LDC R1, c[0x0][0x37c] ;  /* 0x0000df00ff017b82 */ /* 0x000ff00000000800 */
[----:B------:R-:W0:Y:S01]  /*0010*/  S2UR UR5, SR_CgaCtaId ;  /* 0x00000000000579c3 */ /* 0x000e220000008800 */
[----:B------:R-:W1:Y:S01]  /*0020*/  S2R R6, SR_TID.X ;  /* 0x0000000000067919 */ /* 0x000e620000002100 */
[----:B------:R-:W-:Y:S01]  /*0030*/  UMOV UR4, 0x400 ;  /* 0x0000040000047882 */ /* 0x000fe20000000000 */
[----:B------:R-:W2:Y:S01]  /*0040*/  LDCU.64 UR6, c[0x0][0x358] ;  /* 0x00006b00ff0677ac */ /* 0x000ea20008000a00 */
[----:B------:R-:W3:Y:S04]  /*0050*/  S2R R11, SR_CTAID.X ;  /* 0x00000000000b7919 */ /* 0x000ee80000002500 */
[----:B------:R-:W1:Y:S08]  /*0060*/  LDC R7, c[0x0][0x398] ;  /* 0x0000e600ff077b82 */ /* 0x000e700000000800 */
[----:B------:R-:W4:Y:S01]  /*0070*/  LDC.64 R2, c[0x0][0x390] ;  /* 0x0000e400ff027b82 */ /* 0x000f220000000a00 */
[----:B0-----:R-:W-:-:S07]  /*0080*/  ULEA UR4, UR5, UR4, 0x18 ;  /* 0x0000000405047291 */ /* 0x001fce000f8ec0ff */
[----:B------:R-:W0:Y:S02]  /*0090*/  LDC.64 R4, c[0x0][0x380] ;  /* 0x0000e000ff047b82 */ /* 0x000e240000000a00 */
[----:B------:R-:W-:Y:S01]  /*00a0*/  STS [UR4], RZ ;  /* 0x000000ffff007988 */ /* 0x000fe20008000804 */
[-C--:B-1----:R-:W-:Y:S02]  /*00b0*/  LEA R7, R7, R6.reuse, 0x4 ;  /* 0x0000000607077211 */ /* 0x082fe400078e20ff */
[----:B---3--:R-:W-:-:S03]  /*00c0*/  LEA R9, R11, R6, 0x4 ;  /* 0x000000060b097211 */ /* 0x008fc600078e20ff */
[----:B----4-:R-:W-:Y:S01]  /*00d0*/  IMAD.WIDE.U32 R2, R7, 0x4, R2 ;  /* 0x0000000407027825 */ /* 0x010fe200078e0002 */
[----:B------:R-:W-:Y:S03]  /*00e0*/  BAR.SYNC.DEFER_BLOCKING 0x0 ;  /* 0x0000000000007b1d */ /* 0x000fe60000010000 */
[----:B0-----:R-:W-:-:S03]  /*00f0*/  IMAD.WIDE.U32 R4, R9, 0x4, R4 ;  /* 0x0000000409047825 */ /* 0x001fc600078e0004 */
[----:B--2---:R-:W2:Y:S04]  /*0100*/  LDG.E R2, desc[UR6][R2.64] ;  /* 0x0000000602027981 */ /* 0x004ea8000c1e1900 */
[----:B------:R-:W2:Y:S01]  /*0110*/  LDG.E R5, desc[UR6][R4.64] ;  /* 0x0000000604057981 */ /* 0x000ea2000c1e1900 */
[----:B------:R-:W-:Y:S01]  /*0120*/  VOTEU.ANY UR5, UPT, PT ;  /* 0x0000000000057886 */ /* 0x000fe200038e0100 */
[----:B------:R-:W-:Y:S01]  /*0130*/  LOP3.LUT P0, RZ, R6, 0xf, RZ, 0xc0, !PT ;  /* 0x0000000f06ff7812 */ /* 0x000fe2000780c0ff */
[----:B------:R-:W-:Y:S01]  /*0140*/  UFLO.U32 UR5, UR5 ;  /* 0x00000005000572bd */ /* 0x000fe200080e0000 */
[----:B------:R-:W0:Y:S05]  /*0150*/  S2R R7, SR_LANEID ;  /* 0x0000000000077919 */ /* 0x000e2a0000000000 */
[----:B0-----:R-:W-:-:S02]  /*0160*/  ISETP.EQ.U32.AND P1, PT, R7, UR5, PT ;  /* 0x0000000507007c0c */ /* 0x001fc4000bf22070 */
[----:B--2---:R-:W-:-:S05]  /*0170*/  IADD3 R0, PT, PT, R2, -R5, RZ ;  /* 0x8000000502007210 */ /* 0x004fca0007ffe0ff */
[----:B------:R-:W-:-:S04]  /*0180*/  IMAD R0, R0, R0, RZ ;  /* 0x0000000000007224 */ /* 0x000fc800078e02ff */
[----:B------:R-:W0:Y:S02]  /*0190*/  REDUX.SUM UR8, R0 ;  /* 0x00000000000873c4 */ /* 0x000e24000000c000 */
[----:B0-----:R-:W-:-:S05]  /*01a0*/  MOV R6, UR8 ;  /* 0x0000000800067c02 */ /* 0x001fca0008000f00 */
[----:B------:R0:W-:Y:S01]  /*01b0*/  @P1 ATOMS.ADD RZ, [UR4], R6 ;  /* 0x00000006ffff198c */ /* 0x0001e20008000004 */
[----:B------:R-:W-:Y:S06]  /*01c0*/  BAR.SYNC.DEFER_BLOCKING 0x0 ;  /* 0x0000000000007b1d */ /* 0x000fec0000010000 */
[----:B------:R-:W-:Y:S05]  /*01d0*/  @P0 EXIT ;  /* 0x000000000000094d */ /* 0x000fea0003800000 */
[----:B------:R-:W1:Y:S01]  /*01e0*/  LDS R5, [UR4] ;  /* 0x00000004ff057984 */ /* 0x000e620008000800 */
[----:B------:R-:W2:Y:S02]  /*01f0*/  LDC.64 R2, c[0x0][0x388] ;  /* 0x0000e200ff027b82 */ /* 0x000ea40000000a00 */
[----:B--2---:R-:W-:-:S05]  /*0200*/  IMAD.WIDE.U32 R2, R11, 0x4, R2 ;  /* 0x000000040b027825 */ /* 0x004fca00078e0002 */
[----:B-1----:R-:W-:Y:S01]  /*0210*/  STG.E desc[UR6][R2.64], R5 ;  /* 0x0000000502007986 */ /* 0x002fe2000c101906 */
[----:B------:R-:W-:Y:S05]  /*0220*/  EXIT ;  /* 0x000000000000794d */ /* 0x000fea0003800000 */
.L_x_0:
[----:B------:R-:W-:-:S00]  /*0230*/  BRA `(.L_x_0) ;  /* 0xfffffffc00fc7947 */ /* 0x000fc0000383ffff */
[----:B------:R-:W-:-:S00]  /*0240*/  NOP ;  /* 0x0000000000007918 */ /* 0x000fc00000000000 */
        /* <DEDUP_REMOVED lines=11> */
.L_x_1:


//--------------------- .nv.shared._Z19calculateDifferencePiS_S_i --------------------------
	.section	.nv.shared._Z19calculateDifferencePiS_S_i,"aw",@nobits
	.sectionflags	@""
	.align	4
.nv.shared._Z19calculateDifferencePiS_S_i:
	.zero		1028


//--------------------- .nv.shared.reserved.0     --------------------------
	.section	.nv.shared.reserved.0,"aw",@nobits
	.weak		__nv_reservedSMEM_offset_0_alias
	.size		__nv_reservedSMEM_offset_0_alias, 0, 64
	.other		__nv_reservedSMEM_offset_0_alias,@"STO_CUDA_RESERVED_SHARED STV_DEFAULT"
__nv_reservedSMEM_offset_0_alias:
	.zero		0
	.zero		64


//--------------------- .nv.constant0._Z19calculateDifferencePiS_S_i --------------------------
	.section	.nv.constant0._Z19calculateDifferencePiS_S_i,"a",@progbits
	.sectionflags	@""
	.align	4
.nv.constant0._Z19calculateDifferencePiS_S_i:
	.zero		924


//--------------------- SYMBOLS --------------------------

	.type		.nv.reservedSmem.offset0,@object
	.size		.nv.reservedSmem.offset0,0x4
	.type		.nv.reservedSmem.cap,@object
	.size		.nv.reservedSmem.cap,0x4
